//
// Generated by NVIDIA NVVM Compiler
//
// Compiler Build ID: CL-36424714
// Cuda compilation tools, release 13.0, V13.0.88
// Based on NVVM 20.0.0
//

.version 9.0
.target sm_100
.address_size 64

	// .globl	_Z8arraySumPiS_S_

.visible .entry _Z8arraySumPiS_S_(
	.param .u64 .ptr .align 1 _Z8arraySumPiS_S__param_0,
	.param .u64 .ptr .align 1 _Z8arraySumPiS_S__param_1,
	.param .u64 .ptr .align 1 _Z8arraySumPiS_S__param_2
)
{
	.reg .b32 	%r<8>;
	.reg .b64 	%rd<11>;

	ld.param.u64 	%rd1, [_Z8arraySumPiS_S__param_0];
	ld.param.u64 	%rd2, [_Z8arraySumPiS_S__param_1];
	ld.param.u64 	%rd3, [_Z8arraySumPiS_S__param_2];
	cvta.to.global.u64 	%rd4, %rd3;
	cvta.to.global.u64 	%rd5, %rd2;
	cvta.to.global.u64 	%rd6, %rd1;
	mov.u32 	%r1, %ctaid.x;
	mov.u32 	%r2, %ntid.x;
	mov.u32 	%r3, %tid.x;
	mad.lo.s32 	%r4, %r1, %r2, %r3;
	mul.wide.s32 	%rd7, %r4, 4;
	add.s64 	%rd8, %rd6, %rd7;
	ld.global.u32 	%r5, [%rd8];
	add.s64 	%rd9, %rd5, %rd7;
	ld.global.u32 	%r6, [%rd9];
	add.s32 	%r7, %r6, %r5;
	add.s64 	%rd10, %rd4, %rd7;
	st.global.u32 	[%rd10], %r7;
	ret;

}


// ===== COMPILED SASS (sm_100) =====

	.target	sm_100

	.elftype	@"ET_EXEC"


//--------------------- .note.nv.tkinfo           --------------------------
	.section	.note.nv.tkinfo,"",@"SHT_NOTE"
	.sectionflags	@"SHF_NOTE_NV_TKINFO"
	.tkinfo
        /*0018*/ 	.word	0x00000002
        /*0030*/ 	.string	""
        /*0030*/ 	.string	"ptxas"
        /*0030*/ 	.string	"Cuda compilation tools, release 13.0, V13.0.88"
        /*0030*/ 	.string	"Build cuda_13.0.r13.0/compiler.36424714_0"
        /*0030*/ 	.string	"-arch sm_100 -m 64 "



//--------------------- .note.nv.cuinfo           --------------------------
	.section	.note.nv.cuinfo,"",@"SHT_NOTE"
	.sectionflags	@"SHF_NOTE_NV_CUINFO"
        /*0018*/ 	.short	0x0002
        /*001a*/ 	.short	0x0064
        /*001c*/ 	.short	0x0082
	.zero		2


//--------------------- .nv.info                  --------------------------
	.section	.nv.info,"",@"SHT_CUDA_INFO"
	.align	4


	//----- nvinfo : EIATTR_REGCOUNT
	.align		4
        /*0000*/ 	.byte	0x04, 0x2f
        /*0002*/ 	.short	(.L_1 - .L_0)
	.align		4
.L_0:
        /*0004*/ 	.word	index@(_Z8arraySumPiS_S_)
        /*0008*/ 	.word	0x0000000c


	//----- nvinfo : EIATTR_FRAME_SIZE
	.align		4
.L_1:
        /*000c*/ 	.byte	0x04, 0x11
        /*000e*/ 	.short	(.L_3 - .L_2)
	.align		4
.L_2:
        /*0010*/ 	.word	index@(_Z8arraySumPiS_S_)
        /*0014*/ 	.word	0x00000000


	//----- nvinfo : EIATTR_MIN_STACK_SIZE
	.align		4
.L_3:
        /*0018*/ 	.byte	0x04, 0x12
        /*001a*/ 	.short	(.L_5 - .L_4)
	.align		4
.L_4:
        /*001c*/ 	.word	index@(_Z8arraySumPiS_S_)
        /*0020*/ 	.word	0x00000000
.L_5:


//--------------------- .nv.compat                --------------------------
	.section	.nv.compat,"",@"SHT_CUDA_COMPAT_INFO"
	.align	4
        /*0000*/ 	.byte	0x02, 0x09, 0x00, 0x00, 0x02, 0x02, 0x01, 0x00, 0x02, 0x05, 0x05, 0x00, 0x03, 0x07, 0x01, 0x01
        /*0010*/ 	.byte	0x02, 0x03, 0x00, 0x00, 0x02, 0x06, 0x01, 0x00, 0x04, 0x0b, 0x08, 0x00, 0x09, 0x00, 0x00, 0x00
        /*0020*/ 	.byte	0x00, 0x00, 0x00, 0x00


//--------------------- .nv.info._Z8arraySumPiS_S_ --------------------------
	.section	.nv.info._Z8arraySumPiS_S_,"",@"SHT_CUDA_INFO"
	.sectionflags	@""
	.align	4


	//----- nvinfo : EIATTR_CUDA_API_VERSION
	.align		4
        /*0000*/ 	.byte	0x04, 0x37
        /*0002*/ 	.short	(.L_7 - .L_6)
.L_6:
        /*0004*/ 	.word	0x00000082


	//----- nvinfo : EIATTR_KPARAM_INFO
	.align		4
.L_7:
        /*0008*/ 	.byte	0x04, 0x17
        /*000a*/ 	.short	(.L_9 - .L_8)
.L_8:
        /*000c*/ 	.word	0x00000000
        /*0010*/ 	.short	0x0002
        /*0012*/ 	.short	0x0010
        /*0014*/ 	.byte	0x00, 0xf5, 0x21, 0x00


	//----- nvinfo : EIATTR_KPARAM_INFO
	.align		4
.L_9:
        /*0018*/ 	.byte	0x04, 0x17
        /*001a*/ 	.short	(.L_11 - .L_10)
.L_10:
        /*001c*/ 	.word	0x00000000
        /*0020*/ 	.short	0x0001
        /*0022*/ 	.short	0x0008
        /*0024*/ 	.byte	0x00, 0xf5, 0x21, 0x00


	//----- nvinfo : EIATTR_KPARAM_INFO
	.align		4
.L_11:
        /*0028*/ 	.byte	0x04, 0x17
        /*002a*/ 	.short	(.L_13 - .L_12)
.L_12:
        /*002c*/ 	.word	0x00000000
        /*0030*/ 	.short	0x0000
        /*0032*/ 	.short	0x0000
        /*0034*/ 	.byte	0x00, 0xf5, 0x21, 0x00


	//----- nvinfo : EIATTR_SPARSE_MMA_MASK
	.align		4
.L_13:
        /*0038*/ 	.byte	0x03, 0x50
        /*003a*/ 	.short	0x0000


	//----- nvinfo : EIATTR_MAXREG_COUNT
	.align		4
        /*003c*/ 	.byte	0x03, 0x1b
        /*003e*/ 	.short	0x00ff


	//----- nvinfo : EIATTR_MERCURY_ISA_VERSION
	.align		4
        /*0040*/ 	.byte	0x03, 0x5f
        /*0042*/ 	.short	0x0101


	//----- nvinfo : EIATTR_VRC_CTA_INIT_COUNT
	.align		4
        /*0044*/ 	.byte	0x02, 0x4a
	.zero		1
	.zero		1


	//----- nvinfo : EIATTR_EXIT_INSTR_OFFSETS
	.align		4
        /*0048*/ 	.byte	0x04, 0x1c
        /*004a*/ 	.short	(.L_15 - .L_14)


	//   ....[0]....
.L_14:
        /*004c*/ 	.word	0x00000100


	//----- nvinfo : EIATTR_CBANK_PARAM_SIZE
	.align		4
.L_15:
        /*0050*/ 	.byte	0x03, 0x19
        /*0052*/ 	.short	0x0018


	//----- nvinfo : EIATTR_PARAM_CBANK
	.align		4
        /*0054*/ 	.byte	0x04, 0x0a
        /*0056*/ 	.short	(.L_17 - .L_16)
	.align		4
.L_16:
        /*0058*/ 	.word	index@(.nv.constant0._Z8arraySumPiS_S_)
        /*005c*/ 	.short	0x0380
        /*005e*/ 	.short	0x0018


	//----- nvinfo : EIATTR_SW_WAR
	.align		4
.L_17:
        /*0060*/ 	.byte	0x04, 0x36
        /*0062*/ 	.short	(.L_19 - .L_18)
.L_18:
        /*0064*/ 	.word	0x00000008
.L_19:


//--------------------- .nv.callgraph             --------------------------
	.section	.nv.callgraph,"",@"SHT_CUDA_CALLGRAPH"
	.align	4
	.sectionentsize	8
	.align		4
        /*0000*/ 	.word	0x00000000
	.align		4
        /*0004*/ 	.word	0xffffffff
	.align		4
        /*0008*/ 	.word	0x00000000
	.align		4
        /*000c*/ 	.word	0xfffffffe
	.align		4
        /*0010*/ 	.word	0x00000000
	.align		4
        /*0014*/ 	.word	0xfffffffd
	.align		4
        /*0018*/ 	.word	0x00000000
	.align		4
        /*001c*/ 	.word	0xfffffffc


//--------------------- .text._Z8arraySumPiS_S_   --------------------------
	.section	.text._Z8arraySumPiS_S_,"ax",@progbits
	.align	128
        .global         _Z8arraySumPiS_S_
        .type           _Z8arraySumPiS_S_,@function
        .size           _Z8arraySumPiS_S_,(.L_x_1 - _Z8arraySumPiS_S_)
        .other          _Z8arraySumPiS_S_,@"STO_CUDA_ENTRY STV_DEFAULT"
_Z8arraySumPiS_S_:
.text._Z8arraySumPiS_S_:
[----:B------:R-:W-:Y:S01]  /*0000*/  LDC R1, c[0x0][0x37c] ;  /* 0x0000df00ff017b82 */ /* 0x000fe20000000800 */
[----:B------:R-:W0:Y:S07]  /*0010*/  S2R R0, SR_TID.X ;  /* 0x0000000000007919 */ /* 0x000e2e0000002100 */
[----:B------:R-:W0:Y:S01]  /*0020*/  S2UR UR6, SR_CTAID.X ;  /* 0x00000000000679c3 */ /* 0x000e220000002500 */
[----:B------:R-:W1:Y:S07]  /*0030*/  LDCU.64 UR4, c[0x0][0x358] ;  /* 0x00006b00ff0477ac */ /* 0x000e6e0008000a00 */
[----:B------:R-:W0:Y:S08]  /*0040*/  LDC R9, c[0x0][0x360] ;  /* 0x0000d800ff097b82 */ /* 0x000e300000000800 */
[----:B------:R-:W2:Y:S08]  /*0050*/  LDC.64 R2, c[0x0][0x380] ;  /* 0x0000e000ff027b82 */ /* 0x000eb00000000a00 */
[----:B------:R-:W3:Y:S01]  /*0060*/  LDC.64 R4, c[0x0][0x388] ;  /* 0x0000e200ff047b82 */ /* 0x000ee20000000a00 */
[----:B0-----:R-:W-:-:S07]  /*0070*/  IMAD R9, R9, UR6, R0 ;  /* 0x0000000609097c24 */ /* 0x001fce000f8e0200 */
[----:B------:R-:W0:Y:S01]  /*0080*/  LDC.64 R6, c[0x0][0x390] ;  /* 0x0000e400ff067b82 */ /* 0x000e220000000a00 */
[----:B--2---:R-:W-:-:S06]  /*0090*/  IMAD.WIDE R2, R9, 0x4, R2 ;  /* 0x0000000409027825 */ /* 0x004fcc00078e0202 */
[----:B-1----:R-:W2:Y:S01]  /*00a0*/  LDG.E R2, desc[UR4][R2.64] ;  /* 0x0000000402027981 */ /* 0x002ea2000c1e1900 */
[----:B---3--:R-:W-:-:S06]  /*00b0*/  IMAD.WIDE R4, R9, 0x4, R4 ;  /* 0x0000000409047825 */ /* 0x008fcc00078e0204 */
[----:B------:R-:W2:Y:S01]  /*00c0*/  LDG.E R5, desc[UR4][R4.64] ;  /* 0x0000000404057981 */ /* 0x000ea2000c1e1900 */
[----:B0-----:R-:W-:Y:S01]  /*00d0*/  IMAD.WIDE R6, R9, 0x4, R6 ;  /* 0x0000000409067825 */ /* 0x001fe200078e0206 */
[----:B--2---:R-:W-:-:S05]  /*00e0*/  IADD3 R9, PT, PT, R2, R5, RZ ;  /* 0x0000000502097210 */ /* 0x004fca0007ffe0ff */
[----:B------:R-:W-:Y:S01]  /*00f0*/  STG.E desc[UR4][R6.64], R9 ;  /* 0x0000000906007986 */ /* 0x000fe2000c101904 */
[----:B------:R-:W-:Y:S05]  /*0100*/  EXIT ;  /* 0x000000000000794d */ /* 0x000fea0003800000 */
.L_x_0:
[----:B------:R-:W-:-:S00]  /*0110*/  BRA `(.L_x_0) ;  /* 0xfffffffc00fc7947 */ /* 0x000fc0000383ffff */
[----:B------:R-:W-:-:S00]  /*0120*/  NOP ;  /* 0x0000000000007918 */ /* 0x000fc00000000000 */
        /* <DEDUP_REMOVED lines=13> */
.L_x_1:


//--------------------- .nv.shared.reserved.0     --------------------------
	.section	.nv.shared.reserved.0,"aw",@nobits
	.weak		__nv_reservedSMEM_offset_0_alias
	.size		__nv_reservedSMEM_offset_0_alias, 0, 64
	.other		__nv_reservedSMEM_offset_0_alias,@"STO_CUDA_RESERVED_SHARED STV_DEFAULT"
__nv_reservedSMEM_offset_0_alias:
	.zero		0
	.zero		64


//--------------------- .nv.constant0._Z8arraySumPiS_S_ --------------------------
	.section	.nv.constant0._Z8arraySumPiS_S_,"a",@progbits
	.sectionflags	@""
	.align	4
.nv.constant0._Z8arraySumPiS_S_:
	.zero		920


//--------------------- SYMBOLS --------------------------

	.type		.nv.reservedSmem.offset0,@object
	.size		.nv.reservedSmem.offset0,0x4
